//
// Generated by NVIDIA NVVM Compiler
//
// Compiler Build ID: CL-36424714
// Cuda compilation tools, release 13.0, V13.0.88
// Based on NVVM 20.0.0
//

.version 9.0
.target sm_100
.address_size 64

	// .globl	_Z4kaddPfi

.visible .entry _Z4kaddPfi(
	.param .u64 .ptr .align 1 _Z4kaddPfi_param_0,
	.param .u32 _Z4kaddPfi_param_1
)
{
	.reg .pred 	%p<7>;
	.reg .b32 	%r<31>;
	.reg .b32 	%f<11>;
	.reg .b64 	%rd<11>;

	ld.param.u64 	%rd2, [_Z4kaddPfi_param_0];
	ld.param.u32 	%r12, [_Z4kaddPfi_param_1];
	cvta.to.global.u64 	%rd1, %rd2;
	mov.u32 	%r13, %ntid.x;
	mov.u32 	%r14, %nctaid.x;
	mul.lo.s32 	%r1, %r13, %r14;
	mov.u32 	%r15, %tid.x;
	mov.u32 	%r16, %ctaid.x;
	mad.lo.s32 	%r29, %r16, %r13, %r15;
	setp.ge.s32 	%p1, %r29, %r12;
	@%p1 bra 	$L__BB0_7;
	add.s32 	%r17, %r29, %r1;
	max.s32 	%r18, %r12, %r17;
	setp.lt.s32 	%p2, %r17, %r12;
	selp.u32 	%r19, 1, 0, %p2;
	add.s32 	%r20, %r17, %r19;
	sub.s32 	%r21, %r18, %r20;
	div.u32 	%r22, %r21, %r1;
	add.s32 	%r3, %r22, %r19;
	and.b32  	%r23, %r3, 3;
	setp.eq.s32 	%p3, %r23, 3;
	@%p3 bra 	$L__BB0_4;
	add.s32 	%r24, %r3, 1;
	and.b32  	%r25, %r24, 3;
	neg.s32 	%r27, %r25;
$L__BB0_3:
	.pragma "nounroll";
	mul.wide.s32 	%rd3, %r29, 4;
	add.s64 	%rd4, %rd1, %rd3;
	ld.global.f32 	%f1, [%rd4];
	add.f32 	%f2, %f1, 0f3F800000;
	st.global.f32 	[%rd4], %f2;
	add.s32 	%r29, %r29, %r1;
	add.s32 	%r27, %r27, 1;
	setp.ne.s32 	%p4, %r27, 0;
	@%p4 bra 	$L__BB0_3;
$L__BB0_4:
	setp.lt.u32 	%p5, %r3, 3;
	@%p5 bra 	$L__BB0_7;
	mul.wide.s32 	%rd7, %r1, 4;
	shl.b32 	%r26, %r1, 2;
$L__BB0_6:
	mul.wide.s32 	%rd5, %r29, 4;
	add.s64 	%rd6, %rd1, %rd5;
	ld.global.f32 	%f3, [%rd6];
	add.f32 	%f4, %f3, 0f3F800000;
	st.global.f32 	[%rd6], %f4;
	add.s64 	%rd8, %rd6, %rd7;
	ld.global.f32 	%f5, [%rd8];
	add.f32 	%f6, %f5, 0f3F800000;
	st.global.f32 	[%rd8], %f6;
	add.s64 	%rd9, %rd8, %rd7;
	ld.global.f32 	%f7, [%rd9];
	add.f32 	%f8, %f7, 0f3F800000;
	st.global.f32 	[%rd9], %f8;
	add.s64 	%rd10, %rd9, %rd7;
	ld.global.f32 	%f9, [%rd10];
	add.f32 	%f10, %f9, 0f3F800000;
	st.global.f32 	[%rd10], %f10;
	add.s32 	%r29, %r26, %r29;
	setp.lt.s32 	%p6, %r29, %r12;
	@%p6 bra 	$L__BB0_6;
$L__BB0_7:
	ret;

}


// ===== COMPILED SASS (sm_100) =====

	.target	sm_100

	.elftype	@"ET_EXEC"


//--------------------- .note.nv.tkinfo           --------------------------
	.section	.note.nv.tkinfo,"",@"SHT_NOTE"
	.sectionflags	@"SHF_NOTE_NV_TKINFO"
	.tkinfo
        /*0018*/ 	.word	0x00000002
        /*0030*/ 	.string	""
        /*0030*/ 	.string	"ptxas"
        /*0030*/ 	.string	"Cuda compilation tools, release 13.0, V13.0.88"
        /*0030*/ 	.string	"Build cuda_13.0.r13.0/compiler.36424714_0"
        /*0030*/ 	.string	"-arch sm_100 -m 64 "



//--------------------- .note.nv.cuinfo           --------------------------
	.section	.note.nv.cuinfo,"",@"SHT_NOTE"
	.sectionflags	@"SHF_NOTE_NV_CUINFO"
        /*0018*/ 	.short	0x0002
        /*001a*/ 	.short	0x0064
        /*001c*/ 	.short	0x0082
	.zero		2


//--------------------- .nv.info                  --------------------------
	.section	.nv.info,"",@"SHT_CUDA_INFO"
	.align	4


	//----- nvinfo : EIATTR_REGCOUNT
	.align		4
        /*0000*/ 	.byte	0x04, 0x2f
        /*0002*/ 	.short	(.L_1 - .L_0)
	.align		4
.L_0:
        /*0004*/ 	.word	index@(_Z4kaddPfi)
        /*0008*/ 	.word	0x00000018


	//----- nvinfo : EIATTR_FRAME_SIZE
	.align		4
.L_1:
        /*000c*/ 	.byte	0x04, 0x11
        /*000e*/ 	.short	(.L_3 - .L_2)
	.align		4
.L_2:
        /*0010*/ 	.word	index@(_Z4kaddPfi)
        /*0014*/ 	.word	0x00000000


	//----- nvinfo : EIATTR_MIN_STACK_SIZE
	.align		4
.L_3:
        /*0018*/ 	.byte	0x04, 0x12
        /*001a*/ 	.short	(.L_5 - .L_4)
	.align		4
.L_4:
        /*001c*/ 	.word	index@(_Z4kaddPfi)
        /*0020*/ 	.word	0x00000000
.L_5:


//--------------------- .nv.compat                --------------------------
	.section	.nv.compat,"",@"SHT_CUDA_COMPAT_INFO"
	.align	4
        /*0000*/ 	.byte	0x02, 0x09, 0x00, 0x00, 0x02, 0x02, 0x01, 0x00, 0x02, 0x05, 0x05, 0x00, 0x03, 0x07, 0x01, 0x01
        /*0010*/ 	.byte	0x02, 0x03, 0x00, 0x00, 0x02, 0x06, 0x01, 0x00, 0x04, 0x0b, 0x08, 0x00, 0x09, 0x00, 0x00, 0x00
        /*0020*/ 	.byte	0x00, 0x00, 0x00, 0x00


//--------------------- .nv.info._Z4kaddPfi       --------------------------
	.section	.nv.info._Z4kaddPfi,"",@"SHT_CUDA_INFO"
	.sectionflags	@""
	.align	4


	//----- nvinfo : EIATTR_CUDA_API_VERSION
	.align		4
        /*0000*/ 	.byte	0x04, 0x37
        /*0002*/ 	.short	(.L_7 - .L_6)
.L_6:
        /*0004*/ 	.word	0x00000082


	//----- nvinfo : EIATTR_KPARAM_INFO
	.align		4
.L_7:
        /*0008*/ 	.byte	0x04, 0x17
        /*000a*/ 	.short	(.L_9 - .L_8)
.L_8:
        /*000c*/ 	.word	0x00000000
        /*0010*/ 	.short	0x0001
        /*0012*/ 	.short	0x0008
        /*0014*/ 	.byte	0x00, 0xf0, 0x11, 0x00


	//----- nvinfo : EIATTR_KPARAM_INFO
	.align		4
.L_9:
        /*0018*/ 	.byte	0x04, 0x17
        /*001a*/ 	.short	(.L_11 - .L_10)
.L_10:
        /*001c*/ 	.word	0x00000000
        /*0020*/ 	.short	0x0000
        /*0022*/ 	.short	0x0000
        /*0024*/ 	.byte	0x00, 0xf5, 0x21, 0x00


	//----- nvinfo : EIATTR_SPARSE_MMA_MASK
	.align		4
.L_11:
        /*0028*/ 	.byte	0x03, 0x50
        /*002a*/ 	.short	0x0000


	//----- nvinfo : EIATTR_MAXREG_COUNT
	.align		4
        /*002c*/ 	.byte	0x03, 0x1b
        /*002e*/ 	.short	0x00ff


	//----- nvinfo : EIATTR_MERCURY_ISA_VERSION
	.align		4
        /*0030*/ 	.byte	0x03, 0x5f
        /*0032*/ 	.short	0x0101


	//----- nvinfo : EIATTR_VRC_CTA_INIT_COUNT
	.align		4
        /*0034*/ 	.byte	0x02, 0x4a
	.zero		1
	.zero		1


	//----- nvinfo : EIATTR_EXIT_INSTR_OFFSETS
	.align		4
        /*0038*/ 	.byte	0x04, 0x1c
        /*003a*/ 	.short	(.L_13 - .L_12)


	//   ....[0]....
.L_12:
        /*003c*/ 	.word	0x00000090


	//   ....[1]....
        /*0040*/ 	.word	0x00000360


	//   ....[2]....
        /*0044*/ 	.word	0x000004a0


	//----- nvinfo : EIATTR_CRS_STACK_SIZE
	.align		4
.L_13:
        /*0048*/ 	.byte	0x04, 0x1e
        /*004a*/ 	.short	(.L_15 - .L_14)
.L_14:
        /*004c*/ 	.word	0x00000000


	//----- nvinfo : EIATTR_CBANK_PARAM_SIZE
	.align		4
.L_15:
        /*0050*/ 	.byte	0x03, 0x19
        /*0052*/ 	.short	0x000c


	//----- nvinfo : EIATTR_PARAM_CBANK
	.align		4
        /*0054*/ 	.byte	0x04, 0x0a
        /*0056*/ 	.short	(.L_17 - .L_16)
	.align		4
.L_16:
        /*0058*/ 	.word	index@(.nv.constant0._Z4kaddPfi)
        /*005c*/ 	.short	0x0380
        /*005e*/ 	.short	0x000c


	//----- nvinfo : EIATTR_SW_WAR
	.align		4
.L_17:
        /*0060*/ 	.byte	0x04, 0x36
        /*0062*/ 	.short	(.L_19 - .L_18)
.L_18:
        /*0064*/ 	.word	0x00000008
.L_19:


//--------------------- .nv.callgraph             --------------------------
	.section	.nv.callgraph,"",@"SHT_CUDA_CALLGRAPH"
	.align	4
	.sectionentsize	8
	.align		4
        /*0000*/ 	.word	0x00000000
	.align		4
        /*0004*/ 	.word	0xffffffff
	.align		4
        /*0008*/ 	.word	0x00000000
	.align		4
        /*000c*/ 	.word	0xfffffffe
	.align		4
        /*0010*/ 	.word	0x00000000
	.align		4
        /*0014*/ 	.word	0xfffffffd
	.align		4
        /*0018*/ 	.word	0x00000000
	.align		4
        /*001c*/ 	.word	0xfffffffc


//--------------------- .text._Z4kaddPfi          --------------------------
	.section	.text._Z4kaddPfi,"ax",@progbits
	.align	128
        .global         _Z4kaddPfi
        .type           _Z4kaddPfi,@function
        .size           _Z4kaddPfi,(.L_x_5 - _Z4kaddPfi)
        .other          _Z4kaddPfi,@"STO_CUDA_ENTRY STV_DEFAULT"
_Z4kaddPfi:
.text._Z4kaddPfi:
[----:B------:R-:W-:Y:S01]  /*0000*/  LDC R1, c[0x0][0x37c] ;  /* 0x0000df00ff017b82 */ /* 0x000fe20000000800 */
[----:B------:R-:W0:Y:S01]  /*0010*/  S2R R5, SR_TID.X ;  /* 0x0000000000057919 */ /* 0x000e220000002100 */
[----:B------:R-:W1:Y:S06]  /*0020*/  LDCU UR4, c[0x0][0x360] ;  /* 0x00006c00ff0477ac */ /* 0x000e6c0008000800 */
[----:B------:R-:W1:Y:S01]  /*0030*/  LDC R0, c[0x0][0x370] ;  /* 0x0000dc00ff007b82 */ /* 0x000e620000000800 */
[----:B------:R-:W0:Y:S01]  /*0040*/  S2R R2, SR_CTAID.X ;  /* 0x0000000000027919 */ /* 0x000e220000002500 */
[----:B------:R-:W2:Y:S01]  /*0050*/  LDCU UR6, c[0x0][0x388] ;  /* 0x00007100ff0677ac */ /* 0x000ea20008000800 */
[----:B-1----:R-:W-:-:S02]  /*0060*/  IMAD R0, R0, UR4, RZ ;  /* 0x0000000400007c24 */ /* 0x002fc4000f8e02ff */
[----:B0-----:R-:W-:-:S05]  /*0070*/  IMAD R5, R2, UR4, R5 ;  /* 0x0000000402057c24 */ /* 0x001fca000f8e0205 */
[----:B--2---:R-:W-:-:S13]  /*0080*/  ISETP.GE.AND P0, PT, R5, UR6, PT ;  /* 0x0000000605007c0c */ /* 0x004fda000bf06270 */
[----:B------:R-:W-:Y:S05]  /*0090*/  @P0 EXIT ;  /* 0x000000000000094d */ /* 0x000fea0003800000 */
[----:B------:R-:W0:Y:S01]  /*00a0*/  I2F.U32.RP R8, R0 ;  /* 0x0000000000087306 */ /* 0x000e220000209000 */
[C---:B------:R-:W-:Y:S01]  /*00b0*/  IADD3 R4, PT, PT, R0.reuse, R5, RZ ;  /* 0x0000000500047210 */ /* 0x040fe20007ffe0ff */
[----:B------:R-:W-:Y:S01]  /*00c0*/  IMAD.MOV R9, RZ, RZ, -R0 ;  /* 0x000000ffff097224 */ /* 0x000fe200078e0a00 */
[----:B------:R-:W-:Y:S01]  /*00d0*/  ISETP.NE.U32.AND P2, PT, R0, RZ, PT ;  /* 0x000000ff0000720c */ /* 0x000fe20003f45070 */
[----:B------:R-:W1:Y:S01]  /*00e0*/  LDCU.64 UR4, c[0x0][0x358] ;  /* 0x00006b00ff0477ac */ /* 0x000e620008000a00 */
[C---:B------:R-:W-:Y:S01]  /*00f0*/  ISETP.GE.AND P0, PT, R4.reuse, UR6, PT ;  /* 0x0000000604007c0c */ /* 0x040fe2000bf06270 */
[----:B------:R-:W-:Y:S01]  /*0100*/  BSSY.RECONVERGENT B0, `(.L_x_0) ;  /* 0x0000025000007945 */ /* 0x000fe20003800200 */
[----:B------:R-:W-:Y:S02]  /*0110*/  VIMNMX R7, PT, PT, R4, UR6, !PT ;  /* 0x0000000604077c48 */ /* 0x000fe4000ffe0100 */
[----:B------:R-:W-:-:S04]  /*0120*/  SEL R6, RZ, 0x1, P0 ;  /* 0x00000001ff067807 */ /* 0x000fc80000000000 */
[----:B------:R-:W-:Y:S01]  /*0130*/  IADD3 R7, PT, PT, R7, -R4, -R6 ;  /* 0x8000000407077210 */ /* 0x000fe20007ffe806 */
[----:B0-----:R-:W0:Y:S02]  /*0140*/  MUFU.RCP R8, R8 ;  /* 0x0000000800087308 */ /* 0x001e240000001000 */
[----:B0-----:R-:W-:-:S06]  /*0150*/  IADD3 R2, PT, PT, R8, 0xffffffe, RZ ;  /* 0x0ffffffe08027810 */ /* 0x001fcc0007ffe0ff */
[----:B------:R0:W2:Y:S02]  /*0160*/  F2I.FTZ.U32.TRUNC.NTZ R3, R2 ;  /* 0x0000000200037305 */ /* 0x0000a4000021f000 */
[----:B0-----:R-:W-:Y:S02]  /*0170*/  IMAD.MOV.U32 R2, RZ, RZ, RZ ;  /* 0x000000ffff027224 */ /* 0x001fe400078e00ff */
[----:B--2---:R-:W-:-:S04]  /*0180*/  IMAD R9, R9, R3, RZ ;  /* 0x0000000309097224 */ /* 0x004fc800078e02ff */
[----:B------:R-:W-:-:S06]  /*0190*/  IMAD.HI.U32 R8, R3, R9, R2 ;  /* 0x0000000903087227 */ /* 0x000fcc00078e0002 */
[----:B------:R-:W-:-:S05]  /*01a0*/  IMAD.HI.U32 R9, R8, R7, RZ ;  /* 0x0000000708097227 */ /* 0x000fca00078e00ff */
[----:B------:R-:W-:-:S05]  /*01b0*/  IADD3 R2, PT, PT, -R9, RZ, RZ ;  /* 0x000000ff09027210 */ /* 0x000fca0007ffe1ff */
[----:B------:R-:W-:Y:S02]  /*01c0*/  IMAD R7, R0, R2, R7 ;  /* 0x0000000200077224 */ /* 0x000fe400078e0207 */
[----:B------:R-:W0:Y:S03]  /*01d0*/  LDC.64 R2, c[0x0][0x380] ;  /* 0x0000e000ff027b82 */ /* 0x000e260000000a00 */
[----:B------:R-:W-:-:S13]  /*01e0*/  ISETP.GE.U32.AND P0, PT, R7, R0, PT ;  /* 0x000000000700720c */ /* 0x000fda0003f06070 */
[----:B------:R-:W-:Y:S01]  /*01f0*/  @P0 IMAD.IADD R7, R7, 0x1, -R0 ;  /* 0x0000000107070824 */ /* 0x000fe200078e0a00 */
[----:B------:R-:W-:-:S04]  /*0200*/  @P0 IADD3 R9, PT, PT, R9, 0x1, RZ ;  /* 0x0000000109090810 */ /* 0x000fc80007ffe0ff */
[----:B------:R-:W-:-:S13]  /*0210*/  ISETP.GE.U32.AND P1, PT, R7, R0, PT ;  /* 0x000000000700720c */ /* 0x000fda0003f26070 */
[----:B------:R-:W-:Y:S01]  /*0220*/  @P1 VIADD R9, R9, 0x1 ;  /* 0x0000000109091836 */ /* 0x000fe20000000000 */
[----:B------:R-:W-:-:S04]  /*0230*/  @!P2 LOP3.LUT R9, RZ, R0, RZ, 0x33, !PT ;  /* 0x00000000ff09a212 */ /* 0x000fc800078e33ff */
[----:B------:R-:W-:-:S04]  /*0240*/  IADD3 R4, PT, PT, R6, R9, RZ ;  /* 0x0000000906047210 */ /* 0x000fc80007ffe0ff */
[C---:B------:R-:W-:Y:S02]  /*0250*/  LOP3.LUT R6, R4.reuse, 0x3, RZ, 0xc0, !PT ;  /* 0x0000000304067812 */ /* 0x040fe400078ec0ff */
[----:B------:R-:W-:Y:S02]  /*0260*/  ISETP.GE.U32.AND P1, PT, R4, 0x3, PT ;  /* 0x000000030400780c */ /* 0x000fe40003f26070 */
[----:B------:R-:W-:-:S13]  /*0270*/  ISETP.NE.AND P0, PT, R6, 0x3, PT ;  /* 0x000000030600780c */ /* 0x000fda0003f05270 */
[----:B01----:R-:W-:Y:S05]  /*0280*/  @!P0 BRA `(.L_x_1) ;  /* 0x0000000000308947 */ /* 0x003fea0003800000 */
[----:B------:R-:W0:Y:S01]  /*0290*/  LDC.64 R8, c[0x0][0x380] ;  /* 0x0000e000ff087b82 */ /* 0x000e220000000a00 */
[----:B------:R-:W-:-:S05]  /*02a0*/  VIADD R4, R4, 0x1 ;  /* 0x0000000104047836 */ /* 0x000fca0000000000 */
[----:B------:R-:W-:-:S04]  /*02b0*/  LOP3.LUT R4, R4, 0x3, RZ, 0xc0, !PT ;  /* 0x0000000304047812 */ /* 0x000fc800078ec0ff */
[----:B------:R-:W-:-:S07]  /*02c0*/  IADD3 R4, PT, PT, -R4, RZ, RZ ;  /* 0x000000ff04047210 */ /* 0x000fce0007ffe1ff */
.L_x_2:
[----:B01----:R-:W-:-:S05]  /*02d0*/  IMAD.WIDE R6, R5, 0x4, R8 ;  /* 0x0000000405067825 */ /* 0x003fca00078e0208 */
[----:B------:R-:W2:Y:S01]  /*02e0*/  LDG.E R10, desc[UR4][R6.64] ;  /* 0x00000004060a7981 */ /* 0x000ea2000c1e1900 */
[----:B------:R-:W-:Y:S01]  /*02f0*/  VIADD R4, R4, 0x1 ;  /* 0x0000000104047836 */ /* 0x000fe20000000000 */
[----:B------:R-:W-:-:S04]  /*0300*/  IADD3 R5, PT, PT, R0, R5, RZ ;  /* 0x0000000500057210 */ /* 0x000fc80007ffe0ff */
[----:B------:R-:W-:Y:S01]  /*0310*/  ISETP.NE.AND P0, PT, R4, RZ, PT ;  /* 0x000000ff0400720c */ /* 0x000fe20003f05270 */
[----:B--2---:R-:W-:-:S05]  /*0320*/  FADD R11, R10, 1 ;  /* 0x3f8000000a0b7421 */ /* 0x004fca0000000000 */
[----:B------:R1:W-:Y:S07]  /*0330*/  STG.E desc[UR4][R6.64], R11 ;  /* 0x0000000b06007986 */ /* 0x0003ee000c101904 */
[----:B------:R-:W-:Y:S05]  /*0340*/  @P0 BRA `(.L_x_2) ;  /* 0xfffffffc00e00947 */ /* 0x000fea000383ffff */
.L_x_1:
[----:B------:R-:W-:Y:S05]  /*0350*/  BSYNC.RECONVERGENT B0 ;  /* 0x0000000000007941 */ /* 0x000fea0003800200 */
.L_x_0:
[----:B------:R-:W-:Y:S05]  /*0360*/  @!P1 EXIT ;  /* 0x000000000000994d */ /* 0x000fea0003800000 */
.L_x_3:
[----:B0-----:R-:W-:-:S05]  /*0370*/  IMAD.WIDE R12, R5, 0x4, R2 ;  /* 0x00000004050c7825 */ /* 0x001fca00078e0202 */
[----:B------:R-:W2:Y:S01]  /*0380*/  LDG.E R4, desc[UR4][R12.64] ;  /* 0x000000040c047981 */ /* 0x000ea2000c1e1900 */
[----:B-1----:R-:W-:-:S04]  /*0390*/  IMAD.WIDE R6, R0, 0x4, R12 ;  /* 0x0000000400067825 */ /* 0x002fc800078e020c */
[----:B--2---:R-:W-:-:S05]  /*03a0*/  FADD R15, R4, 1 ;  /* 0x3f800000040f7421 */ /* 0x004fca0000000000 */
[----:B------:R0:W-:Y:S04]  /*03b0*/  STG.E desc[UR4][R12.64], R15 ;  /* 0x0000000f0c007986 */ /* 0x0001e8000c101904 */
[----:B------:R-:W2:Y:S01]  /*03c0*/  LDG.E R4, desc[UR4][R6.64] ;  /* 0x0000000406047981 */ /* 0x000ea2000c1e1900 */
[----:B------:R-:W-:-:S04]  /*03d0*/  IMAD.WIDE R8, R0, 0x4, R6 ;  /* 0x0000000400087825 */ /* 0x000fc800078e0206 */
[----:B--2---:R-:W-:-:S05]  /*03e0*/  FADD R17, R4, 1 ;  /* 0x3f80000004117421 */ /* 0x004fca0000000000 */
[----:B------:R0:W-:Y:S04]  /*03f0*/  STG.E desc[UR4][R6.64], R17 ;  /* 0x0000001106007986 */ /* 0x0001e8000c101904 */
[----:B------:R-:W2:Y:S01]  /*0400*/  LDG.E R4, desc[UR4][R8.64] ;  /* 0x0000000408047981 */ /* 0x000ea2000c1e1900 */
[----:B------:R-:W-:-:S04]  /*0410*/  IMAD.WIDE R10, R0, 0x4, R8 ;  /* 0x00000004000a7825 */ /* 0x000fc800078e0208 */
[----:B--2---:R-:W-:-:S05]  /*0420*/  FADD R19, R4, 1 ;  /* 0x3f80000004137421 */ /* 0x004fca0000000000 */
[----:B------:R0:W-:Y:S04]  /*0430*/  STG.E desc[UR4][R8.64], R19 ;  /* 0x0000001308007986 */ /* 0x0001e8000c101904 */
[----:B------:R-:W2:Y:S01]  /*0440*/  LDG.E R4, desc[UR4][R10.64] ;  /* 0x000000040a047981 */ /* 0x000ea2000c1e1900 */
[----:B------:R-:W-:-:S04]  /*0450*/  LEA R5, R0, R5, 0x2 ;  /* 0x0000000500057211 */ /* 0x000fc800078e10ff */
[----:B------:R-:W-:Y:S01]  /*0460*/  ISETP.GE.AND P0, PT, R5, UR6, PT ;  /* 0x0000000605007c0c */ /* 0x000fe2000bf06270 */
[----:B--2---:R-:W-:-:S05]  /*0470*/  FADD R21, R4, 1 ;  /* 0x3f80000004157421 */ /* 0x004fca0000000000 */
[----:B------:R0:W-:Y:S07]  /*0480*/  STG.E desc[UR4][R10.64], R21 ;  /* 0x000000150a007986 */ /* 0x0001ee000c101904 */
[----:B------:R-:W-:Y:S05]  /*0490*/  @!P0 BRA `(.L_x_3) ;  /* 0xfffffffc00b48947 */ /* 0x000fea000383ffff */
[----:B------:R-:W-:Y:S05]  /*04a0*/  EXIT ;  /* 0x000000000000794d */ /* 0x000fea0003800000 */
.L_x_4:
[----:B------:R-:W-:-:S00]  /*04b0*/  BRA `(.L_x_4) ;  /* 0xfffffffc00fc7947 */ /* 0x000fc0000383ffff */
[----:B------:R-:W-:-:S00]  /*04c0*/  NOP ;  /* 0x0000000000007918 */ /* 0x000fc00000000000 */
        /* <DEDUP_REMOVED lines=11> */
.L_x_5:


//--------------------- .nv.shared.reserved.0     --------------------------
	.section	.nv.shared.reserved.0,"aw",@nobits
	.weak		__nv_reservedSMEM_offset_0_alias
	.size		__nv_reservedSMEM_offset_0_alias, 0, 64
	.other		__nv_reservedSMEM_offset_0_alias,@"STO_CUDA_RESERVED_SHARED STV_DEFAULT"
__nv_reservedSMEM_offset_0_alias:
	.zero		0
	.zero		64


//--------------------- .nv.constant0._Z4kaddPfi  --------------------------
	.section	.nv.constant0._Z4kaddPfi,"a",@progbits
	.sectionflags	@""
	.align	4
.nv.constant0._Z4kaddPfi:
	.zero		908


//--------------------- SYMBOLS --------------------------

	.type		.nv.reservedSmem.offset0,@object
	.size		.nv.reservedSmem.offset0,0x4
